//
// Generated by NVIDIA NVVM Compiler
//
// Compiler Build ID: CL-36424714
// Cuda compilation tools, release 13.0, V13.0.88
// Based on NVVM 20.0.0
//

.version 9.0
.target sm_100
.address_size 64

	// .globl	_Z11blendKernelPhS_ii

.visible .entry _Z11blendKernelPhS_ii(
	.param .u64 .ptr .align 1 _Z11blendKernelPhS_ii_param_0,
	.param .u64 .ptr .align 1 _Z11blendKernelPhS_ii_param_1,
	.param .u32 _Z11blendKernelPhS_ii_param_2,
	.param .u32 _Z11blendKernelPhS_ii_param_3
)
{
	.reg .pred 	%p<33>;
	.reg .b16 	%rs<8>;
	.reg .b32 	%r<172>;
	.reg .b64 	%rd<25>;

	ld.param.u64 	%rd3, [_Z11blendKernelPhS_ii_param_0];
	ld.param.u64 	%rd2, [_Z11blendKernelPhS_ii_param_1];
	ld.param.u32 	%r79, [_Z11blendKernelPhS_ii_param_2];
	ld.param.u32 	%r81, [_Z11blendKernelPhS_ii_param_3];
	cvta.to.global.u64 	%rd1, %rd3;
	mov.u32 	%r82, %ctaid.x;
	mov.u32 	%r83, %ntid.x;
	mov.u32 	%r84, %tid.x;
	mad.lo.s32 	%r1, %r82, %r83, %r84;
	mov.u32 	%r85, %ctaid.y;
	mov.u32 	%r86, %ntid.y;
	mov.u32 	%r87, %tid.y;
	mad.lo.s32 	%r88, %r85, %r86, %r87;
	setp.ge.s32 	%p3, %r1, %r79;
	setp.ge.s32 	%p4, %r88, %r81;
	or.pred  	%p5, %p3, %p4;
	@%p5 bra 	$L__BB0_20;
	setp.eq.s32 	%p6, %r88, 0;
	add.s32 	%r90, %r88, -1;
	mul.lo.s32 	%r3, %r90, %r79;
	setp.lt.s32 	%p7, %r1, 1;
	mov.b32 	%r140, 0;
	or.pred  	%p8, %p7, %p6;
	mov.u32 	%r141, %r140;
	mov.u32 	%r142, %r140;
	mov.u32 	%r143, %r140;
	@%p8 bra 	$L__BB0_3;
	add.s32 	%r92, %r1, %r3;
	mad.lo.s32 	%r93, %r92, 3, -3;
	cvt.s64.s32 	%rd4, %r93;
	add.s64 	%rd5, %rd1, %rd4;
	ld.global.u8 	%r140, [%rd5];
	ld.global.u8 	%r141, [%rd5+1];
	ld.global.u8 	%r142, [%rd5+2];
	mov.b32 	%r143, 1;
$L__BB0_3:
	setp.eq.s32 	%p9, %r88, 0;
	setp.lt.s32 	%p10, %r1, 0;
	or.pred  	%p11, %p10, %p9;
	@%p11 bra 	$L__BB0_5;
	add.s32 	%r94, %r1, %r3;
	mul.lo.s32 	%r95, %r94, 3;
	cvt.s64.s32 	%rd6, %r95;
	add.s64 	%rd7, %rd1, %rd6;
	ld.global.u8 	%r96, [%rd7];
	add.s32 	%r140, %r140, %r96;
	ld.global.u8 	%r97, [%rd7+1];
	add.s32 	%r141, %r141, %r97;
	ld.global.u8 	%r98, [%rd7+2];
	add.s32 	%r142, %r142, %r98;
	add.s32 	%r143, %r143, 1;
$L__BB0_5:
	setp.eq.s32 	%p12, %r88, 0;
	add.s32 	%r19, %r1, 1;
	setp.lt.s32 	%p13, %r1, -1;
	or.pred  	%p14, %p13, %p12;
	setp.ge.s32 	%p15, %r19, %r79;
	or.pred  	%p16, %p15, %p14;
	@%p16 bra 	$L__BB0_7;
	add.s32 	%r99, %r19, %r3;
	mul.lo.s32 	%r100, %r99, 3;
	cvt.s64.s32 	%rd8, %r100;
	add.s64 	%rd9, %rd1, %rd8;
	ld.global.u8 	%r101, [%rd9];
	add.s32 	%r140, %r140, %r101;
	ld.global.u8 	%r102, [%rd9+1];
	add.s32 	%r141, %r141, %r102;
	ld.global.u8 	%r103, [%rd9+2];
	add.s32 	%r142, %r142, %r103;
	add.s32 	%r143, %r143, 1;
$L__BB0_7:
	setp.gt.s32 	%p17, %r1, 0;
	mul.lo.s32 	%r28, %r88, %r79;
	setp.le.s32 	%p18, %r1, %r79;
	and.pred  	%p1, %p18, %p17;
	not.pred 	%p19, %p1;
	@%p19 bra 	$L__BB0_9;
	add.s32 	%r104, %r1, %r28;
	mad.lo.s32 	%r105, %r104, 3, -3;
	cvt.s64.s32 	%rd10, %r105;
	add.s64 	%rd11, %rd1, %rd10;
	ld.global.u8 	%r106, [%rd11];
	add.s32 	%r140, %r140, %r106;
	ld.global.u8 	%r107, [%rd11+1];
	add.s32 	%r141, %r141, %r107;
	ld.global.u8 	%r108, [%rd11+2];
	add.s32 	%r142, %r142, %r108;
	add.s32 	%r143, %r143, 1;
$L__BB0_9:
	setp.lt.s32 	%p20, %r1, 0;
	@%p20 bra 	$L__BB0_11;
	add.s32 	%r109, %r1, %r28;
	mul.lo.s32 	%r110, %r109, 3;
	cvt.s64.s32 	%rd12, %r110;
	add.s64 	%rd13, %rd1, %rd12;
	ld.global.u8 	%r111, [%rd13];
	add.s32 	%r140, %r140, %r111;
	ld.global.u8 	%r112, [%rd13+1];
	add.s32 	%r141, %r141, %r112;
	ld.global.u8 	%r113, [%rd13+2];
	add.s32 	%r142, %r142, %r113;
	add.s32 	%r143, %r143, 1;
$L__BB0_11:
	setp.lt.s32 	%p21, %r19, %r79;
	setp.gt.s32 	%p22, %r1, -2;
	and.pred  	%p2, %p21, %p22;
	not.pred 	%p23, %p2;
	@%p23 bra 	$L__BB0_13;
	add.s32 	%r114, %r19, %r28;
	mul.lo.s32 	%r115, %r114, 3;
	cvt.s64.s32 	%rd14, %r115;
	add.s64 	%rd15, %rd1, %rd14;
	ld.global.u8 	%r116, [%rd15];
	add.s32 	%r140, %r140, %r116;
	ld.global.u8 	%r117, [%rd15+1];
	add.s32 	%r141, %r141, %r117;
	ld.global.u8 	%r118, [%rd15+2];
	add.s32 	%r142, %r142, %r118;
	add.s32 	%r143, %r143, 1;
$L__BB0_13:
	add.s32 	%r53, %r88, 1;
	setp.ge.u32 	%p24, %r53, %r81;
	add.s32 	%r54, %r28, %r79;
	or.pred  	%p26, %p19, %p24;
	@%p26 bra 	$L__BB0_15;
	add.s32 	%r119, %r1, %r54;
	mad.lo.s32 	%r120, %r119, 3, -3;
	cvt.s64.s32 	%rd16, %r120;
	add.s64 	%rd17, %rd1, %rd16;
	ld.global.u8 	%r121, [%rd17];
	add.s32 	%r140, %r140, %r121;
	ld.global.u8 	%r122, [%rd17+1];
	add.s32 	%r141, %r141, %r122;
	ld.global.u8 	%r123, [%rd17+2];
	add.s32 	%r142, %r142, %r123;
	add.s32 	%r143, %r143, 1;
$L__BB0_15:
	setp.ge.u32 	%p27, %r53, %r81;
	setp.lt.s32 	%p28, %r1, 0;
	or.pred  	%p29, %p28, %p27;
	@%p29 bra 	$L__BB0_17;
	add.s32 	%r124, %r1, %r54;
	mul.lo.s32 	%r125, %r124, 3;
	cvt.s64.s32 	%rd18, %r125;
	add.s64 	%rd19, %rd1, %rd18;
	ld.global.u8 	%r126, [%rd19];
	add.s32 	%r140, %r140, %r126;
	ld.global.u8 	%r127, [%rd19+1];
	add.s32 	%r141, %r141, %r127;
	ld.global.u8 	%r128, [%rd19+2];
	add.s32 	%r142, %r142, %r128;
	add.s32 	%r143, %r143, 1;
$L__BB0_17:
	setp.ge.u32 	%p30, %r53, %r81;
	or.pred  	%p32, %p23, %p30;
	@%p32 bra 	$L__BB0_19;
	add.s32 	%r129, %r19, %r54;
	mul.lo.s32 	%r130, %r129, 3;
	cvt.s64.s32 	%rd20, %r130;
	add.s64 	%rd21, %rd1, %rd20;
	ld.global.u8 	%r131, [%rd21];
	add.s32 	%r140, %r140, %r131;
	ld.global.u8 	%r132, [%rd21+1];
	add.s32 	%r141, %r141, %r132;
	ld.global.u8 	%r133, [%rd21+2];
	add.s32 	%r142, %r142, %r133;
	add.s32 	%r143, %r143, 1;
$L__BB0_19:
	add.s32 	%r134, %r28, %r1;
	mul.lo.s32 	%r135, %r134, 3;
	cvt.u16.u32 	%rs1, %r140;
	cvt.u16.u32 	%rs2, %r143;
	div.u16 	%rs3, %rs1, %rs2;
	cvt.s64.s32 	%rd22, %r135;
	cvta.to.global.u64 	%rd23, %rd2;
	add.s64 	%rd24, %rd23, %rd22;
	st.global.u8 	[%rd24], %rs3;
	cvt.u16.u32 	%rs4, %r141;
	div.u16 	%rs5, %rs4, %rs2;
	st.global.u8 	[%rd24+1], %rs5;
	cvt.u16.u32 	%rs6, %r142;
	div.u16 	%rs7, %rs6, %rs2;
	st.global.u8 	[%rd24+2], %rs7;
$L__BB0_20:
	ret;

}


// ===== COMPILED SASS (sm_100) =====

	.target	sm_100

	.elftype	@"ET_EXEC"


//--------------------- .note.nv.tkinfo           --------------------------
	.section	.note.nv.tkinfo,"",@"SHT_NOTE"
	.sectionflags	@"SHF_NOTE_NV_TKINFO"
	.tkinfo
        /*0018*/ 	.word	0x00000002
        /*0030*/ 	.string	""
        /*0030*/ 	.string	"ptxas"
        /*0030*/ 	.string	"Cuda compilation tools, release 13.0, V13.0.88"
        /*0030*/ 	.string	"Build cuda_13.0.r13.0/compiler.36424714_0"
        /*0030*/ 	.string	"-arch sm_100 -m 64 "



//--------------------- .note.nv.cuinfo           --------------------------
	.section	.note.nv.cuinfo,"",@"SHT_NOTE"
	.sectionflags	@"SHF_NOTE_NV_CUINFO"
        /*0018*/ 	.short	0x0002
        /*001a*/ 	.short	0x0064
        /*001c*/ 	.short	0x0082
	.zero		2


//--------------------- .nv.info                  --------------------------
	.section	.nv.info,"",@"SHT_CUDA_INFO"
	.align	4


	//----- nvinfo : EIATTR_REGCOUNT
	.align		4
        /*0000*/ 	.byte	0x04, 0x2f
        /*0002*/ 	.short	(.L_1 - .L_0)
	.align		4
.L_0:
        /*0004*/ 	.word	index@(_Z11blendKernelPhS_ii)
        /*0008*/ 	.word	0x00000020


	//----- nvinfo : EIATTR_FRAME_SIZE
	.align		4
.L_1:
        /*000c*/ 	.byte	0x04, 0x11
        /*000e*/ 	.short	(.L_3 - .L_2)
	.align		4
.L_2:
        /*0010*/ 	.word	index@($__internal_0_$__cuda_sm20_div_u16)
        /*0014*/ 	.word	0x00000000


	//----- nvinfo : EIATTR_FRAME_SIZE
	.align		4
.L_3:
        /*0018*/ 	.byte	0x04, 0x11
        /*001a*/ 	.short	(.L_5 - .L_4)
	.align		4
.L_4:
        /*001c*/ 	.word	index@(_Z11blendKernelPhS_ii)
        /*0020*/ 	.word	0x00000000


	//----- nvinfo : EIATTR_MIN_STACK_SIZE
	.align		4
.L_5:
        /*0024*/ 	.byte	0x04, 0x12
        /*0026*/ 	.short	(.L_7 - .L_6)
	.align		4
.L_6:
        /*0028*/ 	.word	index@(_Z11blendKernelPhS_ii)
        /*002c*/ 	.word	0x00000000
.L_7:


//--------------------- .nv.compat                --------------------------
	.section	.nv.compat,"",@"SHT_CUDA_COMPAT_INFO"
	.align	4
        /*0000*/ 	.byte	0x02, 0x09, 0x00, 0x00, 0x02, 0x02, 0x01, 0x00, 0x02, 0x05, 0x05, 0x00, 0x03, 0x07, 0x01, 0x01
        /*0010*/ 	.byte	0x02, 0x03, 0x00, 0x00, 0x02, 0x06, 0x01, 0x00, 0x04, 0x0b, 0x08, 0x00, 0x01, 0x00, 0x00, 0x00
        /*0020*/ 	.byte	0x00, 0x00, 0x00, 0x00


//--------------------- .nv.info._Z11blendKernelPhS_ii --------------------------
	.section	.nv.info._Z11blendKernelPhS_ii,"",@"SHT_CUDA_INFO"
	.sectionflags	@""
	.align	4


	//----- nvinfo : EIATTR_CUDA_API_VERSION
	.align		4
        /*0000*/ 	.byte	0x04, 0x37
        /*0002*/ 	.short	(.L_9 - .L_8)
.L_8:
        /*0004*/ 	.word	0x00000082


	//----- nvinfo : EIATTR_KPARAM_INFO
	.align		4
.L_9:
        /*0008*/ 	.byte	0x04, 0x17
        /*000a*/ 	.short	(.L_11 - .L_10)
.L_10:
        /*000c*/ 	.word	0x00000000
        /*0010*/ 	.short	0x0003
        /*0012*/ 	.short	0x0014
        /*0014*/ 	.byte	0x00, 0xf0, 0x11, 0x00


	//----- nvinfo : EIATTR_KPARAM_INFO
	.align		4
.L_11:
        /*0018*/ 	.byte	0x04, 0x17
        /*001a*/ 	.short	(.L_13 - .L_12)
.L_12:
        /*001c*/ 	.word	0x00000000
        /*0020*/ 	.short	0x0002
        /*0022*/ 	.short	0x0010
        /*0024*/ 	.byte	0x00, 0xf0, 0x11, 0x00


	//----- nvinfo : EIATTR_KPARAM_INFO
	.align		4
.L_13:
        /*0028*/ 	.byte	0x04, 0x17
        /*002a*/ 	.short	(.L_15 - .L_14)
.L_14:
        /*002c*/ 	.word	0x00000000
        /*0030*/ 	.short	0x0001
        /*0032*/ 	.short	0x0008
        /*0034*/ 	.byte	0x00, 0xf5, 0x21, 0x00


	//----- nvinfo : EIATTR_KPARAM_INFO
	.align		4
.L_15:
        /*0038*/ 	.byte	0x04, 0x17
        /*003a*/ 	.short	(.L_17 - .L_16)
.L_16:
        /*003c*/ 	.word	0x00000000
        /*0040*/ 	.short	0x0000
        /*0042*/ 	.short	0x0000
        /*0044*/ 	.byte	0x00, 0xf5, 0x21, 0x00


	//----- nvinfo : EIATTR_SPARSE_MMA_MASK
	.align		4
.L_17:
        /*0048*/ 	.byte	0x03, 0x50
        /*004a*/ 	.short	0x0000


	//----- nvinfo : EIATTR_MAXREG_COUNT
	.align		4
        /*004c*/ 	.byte	0x03, 0x1b
        /*004e*/ 	.short	0x00ff


	//----- nvinfo : EIATTR_MERCURY_ISA_VERSION
	.align		4
        /*0050*/ 	.byte	0x03, 0x5f
        /*0052*/ 	.short	0x0101


	//----- nvinfo : EIATTR_VRC_CTA_INIT_COUNT
	.align		4
        /*0054*/ 	.byte	0x02, 0x4a
	.zero		1
	.zero		1


	//----- nvinfo : EIATTR_EXIT_INSTR_OFFSETS
	.align		4
        /*0058*/ 	.byte	0x04, 0x1c
        /*005a*/ 	.short	(.L_19 - .L_18)


	//   ....[0]....
.L_18:
        /*005c*/ 	.word	0x000000c0


	//   ....[1]....
        /*0060*/ 	.word	0x00000a90


	//----- nvinfo : EIATTR_CRS_STACK_SIZE
	.align		4
.L_19:
        /*0064*/ 	.byte	0x04, 0x1e
        /*0066*/ 	.short	(.L_21 - .L_20)
.L_20:
        /*0068*/ 	.word	0x00000000


	//----- nvinfo : EIATTR_CBANK_PARAM_SIZE
	.align		4
.L_21:
        /*006c*/ 	.byte	0x03, 0x19
        /*006e*/ 	.short	0x0018


	//----- nvinfo : EIATTR_PARAM_CBANK
	.align		4
        /*0070*/ 	.byte	0x04, 0x0a
        /*0072*/ 	.short	(.L_23 - .L_22)
	.align		4
.L_22:
        /*0074*/ 	.word	index@(.nv.constant0._Z11blendKernelPhS_ii)
        /*0078*/ 	.short	0x0380
        /*007a*/ 	.short	0x0018


	//----- nvinfo : EIATTR_SW_WAR
	.align		4
.L_23:
        /*007c*/ 	.byte	0x04, 0x36
        /*007e*/ 	.short	(.L_25 - .L_24)
.L_24:
        /*0080*/ 	.word	0x00000008
.L_25:


//--------------------- .nv.callgraph             --------------------------
	.section	.nv.callgraph,"",@"SHT_CUDA_CALLGRAPH"
	.align	4
	.sectionentsize	8
	.align		4
        /*0000*/ 	.word	0x00000000
	.align		4
        /*0004*/ 	.word	0xffffffff
	.align		4
        /*0008*/ 	.word	0x00000000
	.align		4
        /*000c*/ 	.word	0xfffffffe
	.align		4
        /*0010*/ 	.word	0x00000000
	.align		4
        /*0014*/ 	.word	0xfffffffd
	.align		4
        /*0018*/ 	.word	0x00000000
	.align		4
        /*001c*/ 	.word	0xfffffffc


//--------------------- .text._Z11blendKernelPhS_ii --------------------------
	.section	.text._Z11blendKernelPhS_ii,"ax",@progbits
	.align	128
        .global         _Z11blendKernelPhS_ii
        .type           _Z11blendKernelPhS_ii,@function
        .size           _Z11blendKernelPhS_ii,(.L_x_1 - _Z11blendKernelPhS_ii)
        .other          _Z11blendKernelPhS_ii,@"STO_CUDA_ENTRY STV_DEFAULT"
_Z11blendKernelPhS_ii:
.text._Z11blendKernelPhS_ii:
[----:B------:R-:W-:Y:S01]  /*0000*/  LDC R1, c[0x0][0x37c] ;  /* 0x0000df00ff017b82 */ /* 0x000fe20000000800 */
[----:B------:R-:W0:Y:S07]  /*0010*/  S2R R2, SR_TID.Y ;  /* 0x0000000000027919 */ /* 0x000e2e0000002200 */
[----:B------:R-:W1:Y:S01]  /*0020*/  LDC R5, c[0x0][0x360] ;  /* 0x0000d800ff057b82 */ /* 0x000e620000000800 */
[----:B------:R-:W1:Y:S07]  /*0030*/  S2R R0, SR_TID.X ;  /* 0x0000000000007919 */ /* 0x000e6e0000002100 */
[----:B------:R-:W0:Y:S08]  /*0040*/  S2UR UR5, SR_CTAID.Y ;  /* 0x00000000000579c3 */ /* 0x000e300000002600 */
[----:B------:R-:W0:Y:S08]  /*0050*/  LDC R7, c[0x0][0x364] ;  /* 0x0000d900ff077b82 */ /* 0x000e300000000800 */
[----:B------:R-:W1:Y:S08]  /*0060*/  S2UR UR4, SR_CTAID.X ;  /* 0x00000000000479c3 */ /* 0x000e700000002500 */
[----:B------:R-:W2:Y:S01]  /*0070*/  LDC.64 R10, c[0x0][0x390] ;  /* 0x0000e400ff0a7b82 */ /* 0x000ea20000000a00 */
[----:B0-----:R-:W-:-:S02]  /*0080*/  IMAD R7, R7, UR5, R2 ;  /* 0x0000000507077c24 */ /* 0x001fc4000f8e0202 */
[----:B-1----:R-:W-:-:S03]  /*0090*/  IMAD R5, R5, UR4, R0 ;  /* 0x0000000405057c24 */ /* 0x002fc6000f8e0200 */
[----:B--2---:R-:W-:-:S04]  /*00a0*/  ISETP.GE.AND P0, PT, R7, R11, PT ;  /* 0x0000000b0700720c */ /* 0x004fc80003f06270 */
[----:B------:R-:W-:-:S13]  /*00b0*/  ISETP.GE.OR P0, PT, R5, R10, P0 ;  /* 0x0000000a0500720c */ /* 0x000fda0000706670 */
[----:B------:R-:W-:Y:S05]  /*00c0*/  @P0 EXIT ;  /* 0x000000000000094d */ /* 0x000fea0003800000 */
[----:B------:R-:W-:Y:S01]  /*00d0*/  ISETP.NE.AND P5, PT, R7, RZ, PT ;  /* 0x000000ff0700720c */ /* 0x000fe20003fa5270 */
[C---:B------:R-:W-:Y:S01]  /*00e0*/  VIADD R3, R5.reuse, 0x1 ;  /* 0x0000000105037836 */ /* 0x040fe20000000000 */
[----:B------:R-:W-:Y:S01]  /*00f0*/  ISETP.GT.AND P4, PT, R5, RZ, PT ;  /* 0x000000ff0500720c */ /* 0x000fe20003f84270 */
[----:B------:R-:W-:Y:S01]  /*0100*/  VIADD R0, R7, 0xffffffff ;  /* 0xffffffff07007836 */ /* 0x000fe20000000000 */
[----:B------:R-:W-:Y:S01]  /*0110*/  ISETP.LT.OR P1, PT, R5, 0x1, !P5 ;  /* 0x000000010500780c */ /* 0x000fe20006f21670 */
[----:B------:R-:W-:Y:S01]  /*0120*/  VIADD R22, R7, 0x1 ;  /* 0x0000000107167836 */ /* 0x000fe20000000000 */
[C---:B------:R-:W-:Y:S01]  /*0130*/  ISETP.LT.OR P6, PT, R5.reuse, RZ, !P5 ;  /* 0x000000ff0500720c */ /* 0x040fe20006fc1670 */
[----:B------:R-:W0:Y:S01]  /*0140*/  LDCU.64 UR4, c[0x0][0x358] ;  /* 0x00006b00ff0477ac */ /* 0x000e220008000a00 */
[C---:B------:R-:W-:Y:S02]  /*0150*/  ISETP.LT.OR P5, PT, R5.reuse, -0x1, !P5 ;  /* 0xffffffff0500780c */ /* 0x040fe40006fa1670 */
[----:B------:R-:W-:-:S02]  /*0160*/  ISETP.LE.AND P4, PT, R5, R10, P4 ;  /* 0x0000000a0500720c */ /* 0x000fc40002783270 */
[-C--:B------:R-:W-:Y:S02]  /*0170*/  ISETP.GE.OR P5, PT, R3, R10.reuse, P5 ;  /* 0x0000000a0300720c */ /* 0x080fe40002fa6670 */
[----:B------:R-:W-:Y:S02]  /*0180*/  ISETP.GT.AND P3, PT, R5, -0x2, PT ;  /* 0xfffffffe0500780c */ /* 0x000fe40003f64270 */
[----:B------:R-:W-:Y:S01]  /*0190*/  ISETP.GE.U32.OR P2, PT, R22, R11, !P4 ;  /* 0x0000000b1600720c */ /* 0x000fe20006746470 */
[----:B------:R-:W1:Y:S01]  /*01a0*/  @!P1 LDC.64 R14, c[0x0][0x380] ;  /* 0x0000e000ff0e9b82 */ /* 0x000e620000000a00 */
[-C--:B------:R-:W-:Y:S01]  /*01b0*/  ISETP.LT.AND P3, PT, R3, R10.reuse, P3 ;  /* 0x0000000a0300720c */ /* 0x080fe20001f61270 */
[----:B------:R-:W-:Y:S01]  /*01c0*/  @!P1 IMAD.MOV.U32 R13, RZ, RZ, 0x3 ;  /* 0x00000003ff0d9424 */ /* 0x000fe200078e00ff */
[----:B------:R-:W-:Y:S01]  /*01d0*/  P2R R6, PR, RZ, 0x2 ;  /* 0x00000002ff067803 */ /* 0x000fe20000000000 */
[CCC-:B------:R-:W-:Y:S02]  /*01e0*/  @!P1 IMAD R2, R0.reuse, R10.reuse, R5.reuse ;  /* 0x0000000a00029224 */ /* 0x1c0fe400078e0205 */
[----:B------:R-:W-:-:S02]  /*01f0*/  @!P6 IMAD R4, R0, R10, R5 ;  /* 0x0000000a0004e224 */ /* 0x000fc400078e0205 */
[----:B------:R-:W2:Y:S01]  /*0200*/  @!P6 LDC.64 R18, c[0x0][0x380] ;  /* 0x0000e000ff12eb82 */ /* 0x000ea20000000a00 */
[----:B------:R-:W-:Y:S02]  /*0210*/  @!P1 IMAD R2, R2, R13, -0x3 ;  /* 0xfffffffd02029424 */ /* 0x000fe400078e020d */
[----:B------:R-:W-:Y:S02]  /*0220*/  @!P6 IMAD R4, R4, 0x3, RZ ;  /* 0x000000030404e824 */ /* 0x000fe400078e02ff */
[-C--:B------:R-:W-:Y:S02]  /*0230*/  @!P5 IMAD R23, R0, R10.reuse, R3 ;  /* 0x0000000a0017d224 */ /* 0x080fe400078e0203 */
[----:B------:R-:W-:Y:S01]  /*0240*/  IMAD R0, R7, R10, R5 ;  /* 0x0000000a07007224 */ /* 0x000fe200078e0205 */
[----:B------:R-:W3:Y:S01]  /*0250*/  @!P5 LDC.64 R8, c[0x0][0x380] ;  /* 0x0000e000ff08db82 */ /* 0x000ee20000000a00 */
[----:B------:R-:W-:Y:S02]  /*0260*/  @!P5 IMAD R23, R23, 0x3, RZ ;  /* 0x000000031717d824 */ /* 0x000fe400078e02ff */
[----:B------:R-:W-:-:S02]  /*0270*/  @P4 IMAD.MOV.U32 R25, RZ, RZ, 0x3 ;  /* 0x00000003ff194424 */ /* 0x000fc400078e00ff */
[----:B------:R-:W-:Y:S02]  /*0280*/  @P3 IMAD R24, R7, R10, R3 ;  /* 0x0000000a07183224 */ /* 0x000fe400078e0203 */
[----:B------:R-:W-:Y:S01]  /*0290*/  @!P2 IMAD.MOV.U32 R26, RZ, RZ, 0x3 ;  /* 0x00000003ff1aa424 */ /* 0x000fe200078e00ff */
[----:B------:R-:W4:Y:S01]  /*02a0*/  @P4 LDC.64 R12, c[0x0][0x380] ;  /* 0x0000e000ff0c4b82 */ /* 0x000f220000000a00 */
[----:B-1----:R-:W-:-:S04]  /*02b0*/  @!P1 IADD3 R14, P0, PT, R2, R14, RZ ;  /* 0x0000000e020e9210 */ /* 0x002fc80007f1e0ff */
[----:B------:R-:W-:Y:S02]  /*02c0*/  @!P1 LEA.HI.X.SX32 R15, R2, R15, 0x1, P0 ;  /* 0x0000000f020f9211 */ /* 0x000fe400000f0eff */
[----:B------:R-:W-:Y:S01]  /*02d0*/  P2R R2, PR, RZ, 0x40 ;  /* 0x00000040ff027803 */ /* 0x000fe20000000000 */
[----:B------:R-:W1:Y:S01]  /*02e0*/  @P3 LDC.64 R16, c[0x0][0x380] ;  /* 0x0000e000ff103b82 */ /* 0x000e620000000a00 */
[----:B--2---:R-:W-:Y:S02]  /*02f0*/  @!P6 IADD3 R18, P0, PT, R4, R18, RZ ;  /* 0x000000120412e210 */ /* 0x004fe40007f1e0ff */
[----:B------:R-:W-:Y:S02]  /*0300*/  ISETP.GE.U32.AND P1, PT, R22, R11, PT ;  /* 0x0000000b1600720c */ /* 0x000fe40003f26070 */
[----:B------:R-:W-:Y:S02]  /*0310*/  @!P6 LEA.HI.X.SX32 R19, R4, R19, 0x1, P0 ;  /* 0x000000130413e211 */ /* 0x000fe400000f0eff */
[----:B------:R-:W-:Y:S01]  /*0320*/  ISETP.NE.AND P6, PT, R6, RZ, PT ;  /* 0x000000ff0600720c */ /* 0x000fe20003fc5270 */
[----:B------:R-:W2:Y:S01]  /*0330*/  @!P2 LDC.64 R20, c[0x0][0x380] ;  /* 0x0000e000ff14ab82 */ /* 0x000ea20000000a00 */
[----:B------:R-:W-:Y:S01]  /*0340*/  IMAD R6, R7, R10, R10 ;  /* 0x0000000a07067224 */ /* 0x000fe200078e020a */
[----:B---3--:R-:W-:Y:S01]  /*0350*/  @!P5 IADD3 R8, P0, PT, R23, R8, RZ ;  /* 0x000000081708d210 */ /* 0x008fe20007f1e0ff */
[----:B------:R-:W-:Y:S01]  /*0360*/  @P4 IMAD R10, R0, R25, -0x3 ;  /* 0xfffffffd000a4424 */ /* 0x000fe200078e0219 */
[C---:B------:R-:W-:Y:S01]  /*0370*/  ISETP.LT.OR P1, PT, R5.reuse, RZ, P1 ;  /* 0x000000ff0500720c */ /* 0x040fe20000f21670 */
[----:B------:R-:W-:Y:S01]  /*0380*/  @!P2 IMAD.IADD R25, R5, 0x1, R6 ;  /* 0x000000010519a824 */ /* 0x000fe200078e0206 */
[----:B------:R-:W-:Y:S01]  /*0390*/  @!P5 LEA.HI.X.SX32 R9, R23, R9, 0x1, P0 ;  /* 0x000000091709d211 */ /* 0x000fe200000f0eff */
[----:B------:R-:W-:Y:S01]  /*03a0*/  @P3 IMAD R23, R24, 0x3, RZ ;  /* 0x0000000318173824 */ /* 0x000fe200078e02ff */
[----:B----4-:R-:W-:Y:S01]  /*03b0*/  @P4 IADD3 R12, P0, PT, R10, R12, RZ ;  /* 0x0000000c0a0c4210 */ /* 0x010fe20007f1e0ff */
[----:B------:R-:W-:Y:S01]  /*03c0*/  @!P2 IMAD R25, R25, R26, -0x3 ;  /* 0xfffffffd1919a424 */ /* 0x000fe200078e021a */
[----:B------:R-:W-:Y:S01]  /*03d0*/  P2R R7, PR, RZ, 0x20 ;  /* 0x00000020ff077803 */ /* 0x000fe20000000000 */
[----:B------:R-:W-:Y:S01]  /*03e0*/  IMAD R0, R0, 0x3, RZ ;  /* 0x0000000300007824 */ /* 0x000fe200078e02ff */
[----:B------:R-:W-:-:S02]  /*03f0*/  @P4 LEA.HI.X.SX32 R13, R10, R13, 0x1, P0 ;  /* 0x0000000d0a0d4211 */ /* 0x000fc400000f0eff */
[----:B------:R-:W-:Y:S02]  /*0400*/  ISETP.GE.AND P5, PT, R5, RZ, PT ;  /* 0x000000ff0500720c */ /* 0x000fe40003fa6270 */
[----:B-1----:R-:W-:Y:S01]  /*0410*/  @P3 IADD3 R16, P0, PT, R23, R16, RZ ;  /* 0x0000001017103210 */ /* 0x002fe20007f1e0ff */
[----:B------:R-:W-:Y:S01]  /*0420*/  @!P1 IMAD.IADD R10, R5, 0x1, R6 ;  /* 0x00000001050a9824 */ /* 0x000fe200078e0206 */
[----:B------:R-:W-:Y:S02]  /*0430*/  P2R R4, PR, RZ, 0x40 ;  /* 0x00000040ff047803 */ /* 0x000fe40000000000 */
[----:B------:R-:W-:Y:S01]  /*0440*/  @P3 LEA.HI.X.SX32 R17, R23, R17, 0x1, P0 ;  /* 0x0000001117113211 */ /* 0x000fe200000f0eff */
[----:B------:R-:W-:Y:S01]  /*0450*/  @!P1 IMAD R10, R10, 0x3, RZ ;  /* 0x000000030a0a9824 */ /* 0x000fe200078e02ff */
[----:B--2---:R-:W-:-:S04]  /*0460*/  @!P2 IADD3 R24, P0, PT, R25, R20, RZ ;  /* 0x000000141918a210 */ /* 0x004fc80007f1e0ff */
[----:B------:R-:W-:Y:S02]  /*0470*/  @!P2 LEA.HI.X.SX32 R25, R25, R21, 0x1, P0 ;  /* 0x000000151919a211 */ /* 0x000fe400000f0eff */
[----:B------:R-:W1:Y:S02]  /*0480*/  @!P1 LDC.64 R20, c[0x0][0x380] ;  /* 0x0000e000ff149b82 */ /* 0x000e640000000a00 */
[----:B-1----:R-:W-:-:S04]  /*0490*/  @!P1 IADD3 R20, P0, PT, R10, R20, RZ ;  /* 0x000000140a149210 */ /* 0x002fc80007f1e0ff */
[----:B------:R-:W-:Y:S02]  /*04a0*/  @!P1 LEA.HI.X.SX32 R21, R10, R21, 0x1, P0 ;  /* 0x000000150a159211 */ /* 0x000fe400000f0eff */
[----:B------:R-:W-:Y:S02]  /*04b0*/  ISETP.GE.U32.OR P0, PT, R22, R11, !P3 ;  /* 0x0000000b1600720c */ /* 0x000fe40005f06470 */
[----:B------:R-:W1:Y:S11]  /*04c0*/  @P5 LDC.64 R22, c[0x0][0x380] ;  /* 0x0000e000ff165b82 */ /* 0x000e760000000a00 */
[----:B------:R-:W2:Y:S01]  /*04d0*/  @!P0 LDC.64 R10, c[0x0][0x380] ;  /* 0x0000e000ff0a8b82 */ /* 0x000ea20000000a00 */
[----:B------:R-:W-:-:S04]  /*04e0*/  @!P0 IMAD.IADD R3, R3, 0x1, R6 ;  /* 0x0000000103038824 */ /* 0x000fc800078e0206 */
[----:B------:R-:W-:-:S05]  /*04f0*/  @!P0 IMAD R3, R3, 0x3, RZ ;  /* 0x0000000303038824 */ /* 0x000fca00078e02ff */
[----:B--2---:R-:W-:-:S04]  /*0500*/  @!P0 IADD3 R10, P6, PT, R3, R10, RZ ;  /* 0x0000000a030a8210 */ /* 0x004fc80007fde0ff */
[----:B------:R-:W-:Y:S01]  /*0510*/  @!P0 LEA.HI.X.SX32 R11, R3, R11, 0x1, P6 ;  /* 0x0000000b030b8211 */ /* 0x000fe200030f0eff */
[----:B------:R-:W-:Y:S01]  /*0520*/  HFMA2 R3, -RZ, RZ, 0, 0 ;  /* 0x00000000ff037431 */ /* 0x000fe200000001ff */
[----:B-1----:R-:W-:-:S04]  /*0530*/  @P5 IADD3 R22, P6, PT, R0, R22, RZ ;  /* 0x0000001600165210 */ /* 0x002fc80007fde0ff */
[----:B------:R-:W-:Y:S02]  /*0540*/  @P5 LEA.HI.X.SX32 R23, R0, R23, 0x1, P6 ;  /* 0x0000001700175211 */ /* 0x000fe400030f0eff */
[----:B------:R-:W-:Y:S01]  /*0550*/  ISETP.NE.AND P6, PT, R4, RZ, PT ;  /* 0x000000ff0400720c */ /* 0x000fe20003fc5270 */
[----:B------:R-:W-:Y:S01]  /*0560*/  IMAD.MOV.U32 R4, RZ, RZ, RZ ;  /* 0x000000ffff047224 */ /* 0x000fe200078e00ff */
[----:B------:R-:W-:Y:S02]  /*0570*/  ISETP.NE.AND P5, PT, R7, RZ, PT ;  /* 0x000000ff0700720c */ /* 0x000fe40003fa5270 */
[----:B------:R-:W-:-:S09]  /*0580*/  CS2R R6, SRZ ;  /* 0x0000000000067805 */ /* 0x000fd2000001ff00 */
[----:B0-----:R-:W2:Y:S01]  /*0590*/  @!P6 LDG.E.U8 R3, desc[UR4][R14.64] ;  /* 0x000000040e03e981 */ /* 0x001ea2000c1e1100 */
[----:B------:R-:W-:-:S03]  /*05a0*/  @!P6 IMAD.MOV.U32 R4, RZ, RZ, 0x1 ;  /* 0x00000001ff04e424 */ /* 0x000fc600078e00ff */
[----:B------:R-:W3:Y:S04]  /*05b0*/  @!P6 LDG.E.U8 R7, desc[UR4][R14.64+0x1] ;  /* 0x000001040e07e981 */ /* 0x000ee8000c1e1100 */
[----:B------:R-:W4:Y:S01]  /*05c0*/  @!P6 LDG.E.U8 R6, desc[UR4][R14.64+0x2] ;  /* 0x000002040e06e981 */ /* 0x000f22000c1e1100 */
[----:B------:R-:W-:-:S03]  /*05d0*/  ISETP.NE.AND P6, PT, R2, RZ, PT ;  /* 0x000000ff0200720c */ /* 0x000fc60003fc5270 */
[----:B------:R-:W5:Y:S10]  /*05e0*/  @!P5 LDG.E.U8 R15, desc[UR4][R8.64+0x2] ;  /* 0x00000204080fd981 */ /* 0x000f74000c1e1100 */
[----:B------:R-:W3:Y:S04]  /*05f0*/  @!P6 LDG.E.U8 R26, desc[UR4][R18.64+0x1] ;  /* 0x00000104121ae981 */ /* 0x000ee8000c1e1100 */
[----:B------:R-:W2:Y:S04]  /*0600*/  @!P6 LDG.E.U8 R2, desc[UR4][R18.64] ;  /* 0x000000041202e981 */ /* 0x000ea8000c1e1100 */
[----:B------:R-:W4:Y:S01]  /*0610*/  @!P6 LDG.E.U8 R27, desc[UR4][R18.64+0x2] ;  /* 0x00000204121be981 */ /* 0x000f22000c1e1100 */
[----:B------:R-:W-:-:S03]  /*0620*/  @!P6 VIADD R4, R4, 0x1 ;  /* 0x000000010404e836 */ /* 0x000fc60000000000 */
[----:B------:R-:W5:Y:S04]  /*0630*/  @P4 LDG.E.U8 R14, desc[UR4][R12.64] ;  /* 0x000000040c0e4981 */ /* 0x000f68000c1e1100 */
[----:B------:R-:W5:Y:S01]  /*0640*/  @P3 LDG.E.U8 R19, desc[UR4][R16.64+0x1] ;  /* 0x0000010410133981 */ /* 0x000f62000c1e1100 */
[----:B---3--:R-:W-:-:S03]  /*0650*/  @!P6 IMAD.IADD R7, R7, 0x1, R26 ;  /* 0x000000010707e824 */ /* 0x008fc600078e021a */
[----:B------:R-:W3:Y:S01]  /*0660*/  @!P5 LDG.E.U8 R26, desc[UR4][R8.64] ;  /* 0x00000004081ad981 */ /* 0x000ee2000c1e1100 */
[----:B--2---:R-:W-:-:S03]  /*0670*/  @!P6 IMAD.IADD R3, R3, 0x1, R2 ;  /* 0x000000010303e824 */ /* 0x004fc600078e0202 */
[----:B------:R-:W2:Y:S01]  /*0680*/  @!P5 LDG.E.U8 R2, desc[UR4][R8.64+0x1] ;  /* 0x000001040802d981 */ /* 0x000ea2000c1e1100 */
[----:B----4-:R-:W-:Y:S01]  /*0690*/  @!P6 IMAD.IADD R6, R6, 0x1, R27 ;  /* 0x000000010606e824 */ /* 0x010fe200078e021b */
[----:B------:R-:W-:Y:S02]  /*06a0*/  ISETP.GE.AND P6, PT, R5, RZ, PT ;  /* 0x000000ff0500720c */ /* 0x000fe40003fc6270 */
[----:B------:R-:W4:Y:S04]  /*06b0*/  @P3 LDG.E.U8 R27, desc[UR4][R16.64] ;  /* 0x00000004101b3981 */ /* 0x000f28000c1e1100 */
[----:B------:R-:W4:Y:S04]  /*06c0*/  @P4 LDG.E.U8 R5, desc[UR4][R12.64+0x2] ;  /* 0x000002040c054981 */ /* 0x000f28000c1e1100 */
[----:B------:R-:W4:Y:S04]  /*06d0*/  @!P2 LDG.E.U8 R9, desc[UR4][R24.64] ;  /* 0x000000041809a981 */ /* 0x000f28000c1e1100 */
[----:B------:R-:W4:Y:S04]  /*06e0*/  @P6 LDG.E.U8 R28, desc[UR4][R22.64] ;  /* 0x00000004161c6981 */ /* 0x000f28000c1e1100 */
[----:B------:R-:W4:Y:S04]  /*06f0*/  @P6 LDG.E.U8 R18, desc[UR4][R22.64+0x1] ;  /* 0x0000010416126981 */ /* 0x000f28000c1e1100 */
[----:B------:R-:W4:Y:S04]  /*0700*/  @P6 LDG.E.U8 R29, desc[UR4][R22.64+0x2] ;  /* 0x00000204161d6981 */ /* 0x000f28000c1e1100 */
[----:B------:R-:W4:Y:S04]  /*0710*/  @P3 LDG.E.U8 R17, desc[UR4][R16.64+0x2] ;  /* 0x0000020410113981 */ /* 0x000f28000c1e1100 */
[----:B------:R-:W4:Y:S04]  /*0720*/  @!P2 LDG.E.U8 R8, desc[UR4][R24.64+0x1] ;  /* 0x000001041808a981 */ /* 0x000f28000c1e1100 */
[----:B------:R-:W4:Y:S04]  /*0730*/  @!P0 LDG.E.U8 R22, desc[UR4][R10.64] ;  /* 0x000000040a168981 */ /* 0x000f28000c1e1100 */
[----:B------:R-:W4:Y:S04]  /*0740*/  @!P0 LDG.E.U8 R23, desc[UR4][R10.64+0x1] ;  /* 0x000001040a178981 */ /* 0x000f28000c1e1100 */
[----:B------:R-:W4:Y:S04]  /*0750*/  @!P2 LDG.E.U8 R25, desc[UR4][R24.64+0x2] ;  /* 0x000002041819a981 */ /* 0x000f28000c1e1100 */
[----:B------:R-:W4:Y:S01]  /*0760*/  @!P0 LDG.E.U8 R11, desc[UR4][R10.64+0x2] ;  /* 0x000002040a0b8981 */ /* 0x000f22000c1e1100 */
[----:B---3--:R-:W-:-:S03]  /*0770*/  @!P5 IMAD.IADD R3, R3, 0x1, R26 ;  /* 0x000000010303d824 */ /* 0x008fc600078e021a */
[----:B------:R-:W3:Y:S04]  /*0780*/  @P4 LDG.E.U8 R26, desc[UR4][R12.64+0x1] ;  /* 0x000001040c1a4981 */ /* 0x000ee8000c1e1100 */
[----:B------:R-:W3:Y:S04]  /*0790*/  @!P1 LDG.E.U8 R12, desc[UR4][R20.64] ;  /* 0x00000004140c9981 */ /* 0x000ee8000c1e1100 */
[----:B------:R-:W3:Y:S04]  /*07a0*/  @!P1 LDG.E.U8 R13, desc[UR4][R20.64+0x1] ;  /* 0x00000104140d9981 */ /* 0x000ee8000c1e1100 */
[----:B------:R-:W3:Y:S01]  /*07b0*/  @!P1 LDG.E.U8 R21, desc[UR4][R20.64+0x2] ;  /* 0x0000020414159981 */ /* 0x000ee2000c1e1100 */
[----:B--2---:R-:W-:-:S02]  /*07c0*/  @!P5 IMAD.IADD R7, R7, 0x1, R2 ;  /* 0x000000010707d824 */ /* 0x004fc400078e0202 */
[----:B------:R-:W-:Y:S01]  /*07d0*/  @!P5 VIADD R4, R4, 0x1 ;  /* 0x000000010404d836 */ /* 0x000fe20000000000 */
[----:B-----5:R-:W-:Y:S01]  /*07e0*/  @!P5 IADD3 R6, PT, PT, R6, R15, RZ ;  /* 0x0000000f0606d210 */ /* 0x020fe20007ffe0ff */
[----:B------:R-:W-:Y:S02]  /*07f0*/  @P4 IMAD.IADD R3, R3, 0x1, R14 ;  /* 0x0000000103034824 */ /* 0x000fe400078e020e */
[----:B------:R-:W-:Y:S02]  /*0800*/  @P4 VIADD R4, R4, 0x1 ;  /* 0x0000000104044836 */ /* 0x000fe40000000000 */
[----:B----4-:R-:W-:Y:S02]  /*0810*/  @P4 IMAD.IADD R6, R6, 0x1, R5 ;  /* 0x0000000106064824 */ /* 0x010fe400078e0205 */
[----:B------:R-:W-:Y:S02]  /*0820*/  @P6 VIADD R4, R4, 0x1 ;  /* 0x0000000104046836 */ /* 0x000fe40000000000 */
[----:B------:R-:W-:-:S02]  /*0830*/  @P6 IMAD.IADD R3, R3, 0x1, R28 ;  /* 0x0000000103036824 */ /* 0x000fc400078e021c */
[----:B------:R-:W-:Y:S02]  /*0840*/  @P6 IMAD.IADD R6, R6, 0x1, R29 ;  /* 0x0000000106066824 */ /* 0x000fe400078e021d */
[----:B------:R-:W-:Y:S02]  /*0850*/  @P3 VIADD R4, R4, 0x1 ;  /* 0x0000000104043836 */ /* 0x000fe40000000000 */
[----:B------:R-:W-:Y:S02]  /*0860*/  @P3 IMAD.IADD R3, R3, 0x1, R27 ;  /* 0x0000000103033824 */ /* 0x000fe400078e021b */
[----:B------:R-:W-:Y:S02]  /*0870*/  @P3 IMAD.IADD R6, R6, 0x1, R17 ;  /* 0x0000000106063824 */ /* 0x000fe400078e0211 */
[----:B------:R-:W-:Y:S02]  /*0880*/  @!P2 VIADD R4, R4, 0x1 ;  /* 0x000000010404a836 */ /* 0x000fe40000000000 */
[----:B------:R-:W-:-:S02]  /*0890*/  @!P2 IMAD.IADD R3, R3, 0x1, R9 ;  /* 0x000000010303a824 */ /* 0x000fc400078e0209 */
[----:B------:R-:W-:Y:S02]  /*08a0*/  @!P2 IMAD.IADD R6, R6, 0x1, R25 ;  /* 0x000000010606a824 */ /* 0x000fe400078e0219 */
[----:B------:R-:W-:-:S04]  /*08b0*/  @!P1 VIADD R4, R4, 0x1 ;  /* 0x0000000104049836 */ /* 0x000fc80000000000 */
[----:B------:R-:W-:Y:S02]  /*08c0*/  @!P0 VIADD R4, R4, 0x1 ;  /* 0x0000000104048836 */ /* 0x000fe40000000000 */
[----:B---3--:R-:W-:-:S05]  /*08d0*/  @P4 IMAD.IADD R7, R7, 0x1, R26 ;  /* 0x0000000107074824 */ /* 0x008fca00078e021a */
[----:B------:R-:W-:-:S05]  /*08e0*/  @P6 IADD3 R7, PT, PT, R7, R18, RZ ;  /* 0x0000001207076210 */ /* 0x000fca0007ffe0ff */
[----:B------:R-:W-:Y:S02]  /*08f0*/  @P3 IMAD.IADD R7, R7, 0x1, R19 ;  /* 0x0000000107073824 */ /* 0x000fe400078e0213 */
[----:B------:R-:W-:-:S03]  /*0900*/  @!P1 IMAD.IADD R3, R3, 0x1, R12 ;  /* 0x0000000103039824 */ /* 0x000fc600078e020c */
[----:B------:R-:W-:Y:S01]  /*0910*/  @!P2 IADD3 R7, PT, PT, R7, R8, RZ ;  /* 0x000000080707a210 */ /* 0x000fe20007ffe0ff */
[----:B------:R-:W-:-:S04]  /*0920*/  @!P0 IMAD.IADD R3, R3, 0x1, R22 ;  /* 0x0000000103038824 */ /* 0x000fc800078e0216 */
[----:B------:R-:W-:Y:S02]  /*0930*/  @!P1 IMAD.IADD R7, R7, 0x1, R13 ;  /* 0x0000000107079824 */ /* 0x000fe400078e020d */
[----:B------:R-:W-:-:S03]  /*0940*/  @!P1 IMAD.IADD R6, R6, 0x1, R21 ;  /* 0x0000000106069824 */ /* 0x000fc600078e0215 */
[----:B------:R-:W-:Y:S02]  /*0950*/  @!P0 IADD3 R7, PT, PT, R7, R23, RZ ;  /* 0x0000001707078210 */ /* 0x000fe40007ffe0ff */
[----:B------:R-:W-:Y:S01]  /*0960*/  LOP3.LUT R12, R4, 0xffff, RZ, 0xc0, !PT ;  /* 0x0000ffff040c7812 */ /* 0x000fe200078ec0ff */
[----:B------:R-:W-:Y:S01]  /*0970*/  @!P0 IMAD.IADD R6, R6, 0x1, R11 ;  /* 0x0000000106068824 */ /* 0x000fe200078e020b */
[----:B------:R-:W-:Y:S02]  /*0980*/  LOP3.LUT R11, R3, 0xffff, RZ, 0xc0, !PT ;  /* 0x0000ffff030b7812 */ /* 0x000fe400078ec0ff */
[----:B------:R-:W-:-:S07]  /*0990*/  MOV R14, 0x9b0 ;  /* 0x000009b0000e7802 */ /* 0x000fce0000000f00 */
[----:B------:R-:W-:Y:S05]  /*09a0*/  CALL.REL.NOINC `($__internal_0_$__cuda_sm20_div_u16) ;  /* 0x00000000003c7944 */ /* 0x000fea0003c00000 */
[----:B------:R-:W0:Y:S01]  /*09b0*/  LDCU.64 UR6, c[0x0][0x388] ;  /* 0x00007100ff0677ac */ /* 0x000e220008000a00 */
[----:B------:R-:W-:Y:S02]  /*09c0*/  LOP3.LUT R11, R7, 0xffff, RZ, 0xc0, !PT ;  /* 0x0000ffff070b7812 */ /* 0x000fe400078ec0ff */
[----:B------:R-:W-:Y:S02]  /*09d0*/  LOP3.LUT R12, R4, 0xffff, RZ, 0xc0, !PT ;  /* 0x0000ffff040c7812 */ /* 0x000fe400078ec0ff */
[----:B0-----:R-:W-:-:S04]  /*09e0*/  IADD3 R2, P0, PT, R0, UR6, RZ ;  /* 0x0000000600027c10 */ /* 0x001fc8000ff1e0ff */
[----:B------:R-:W-:-:S05]  /*09f0*/  LEA.HI.X.SX32 R3, R0, UR7, 0x1, P0 ;  /* 0x0000000700037c11 */ /* 0x000fca00080f0eff */
[----:B------:R0:W-:Y:S01]  /*0a00*/  STG.E.U8 desc[UR4][R2.64], R13 ;  /* 0x0000000d02007986 */ /* 0x0001e2000c101104 */
[----:B------:R-:W-:-:S07]  /*0a10*/  MOV R14, 0xa30 ;  /* 0x00000a30000e7802 */ /* 0x000fce0000000f00 */
[----:B0-----:R-:W-:Y:S05]  /*0a20*/  CALL.REL.NOINC `($__internal_0_$__cuda_sm20_div_u16) ;  /* 0x00000000001c7944 */ /* 0x001fea0003c00000 */
[----:B------:R0:W-:Y:S01]  /*0a30*/  STG.E.U8 desc[UR4][R2.64+0x1], R13 ;  /* 0x0000010d02007986 */ /* 0x0001e2000c101104 */
[----:B------:R-:W-:Y:S02]  /*0a40*/  LOP3.LUT R11, R6, 0xffff, RZ, 0xc0, !PT ;  /* 0x0000ffff060b7812 */ /* 0x000fe400078ec0ff */
[----:B------:R-:W-:Y:S02]  /*0a50*/  LOP3.LUT R12, R4, 0xffff, RZ, 0xc0, !PT ;  /* 0x0000ffff040c7812 */ /* 0x000fe400078ec0ff */
[----:B------:R-:W-:-:S07]  /*0a60*/  MOV R14, 0xa80 ;  /* 0x00000a80000e7802 */ /* 0x000fce0000000f00 */
[----:B0-----:R-:W-:Y:S05]  /*0a70*/  CALL.REL.NOINC `($__internal_0_$__cuda_sm20_div_u16) ;  /* 0x0000000000087944 */ /* 0x001fea0003c00000 */
[----:B------:R-:W-:Y:S01]  /*0a80*/  STG.E.U8 desc[UR4][R2.64+0x2], R13 ;  /* 0x0000020d02007986 */ /* 0x000fe2000c101104 */
[----:B------:R-:W-:Y:S05]  /*0a90*/  EXIT ;  /* 0x000000000000794d */ /* 0x000fea0003800000 */
        .weak           $__internal_0_$__cuda_sm20_div_u16
        .type           $__internal_0_$__cuda_sm20_div_u16,@function
        .size           $__internal_0_$__cuda_sm20_div_u16,(.L_x_1 - $__internal_0_$__cuda_sm20_div_u16)
$__internal_0_$__cuda_sm20_div_u16:
[----:B------:R-:W0:Y:S01]  /*0aa0*/  I2F.U16 R5, R12 ;  /* 0x0000000c00057306 */ /* 0x000e220000101000 */
[----:B------:R-:W-:Y:S01]  /*0ab0*/  IMAD.MOV.U32 R8, RZ, RZ, 0x4b800000 ;  /* 0x4b800000ff087424 */ /* 0x000fe200078e00ff */
[C---:B0-----:R-:W-:Y:S02]  /*0ac0*/  FSETP.GEU.AND P1, PT, |R5|.reuse, 1.175494350822287508e-38, PT ;  /* 0x008000000500780b */ /* 0x041fe40003f2e200 */
[----:B------:R-:W-:Y:S02]  /*0ad0*/  FSETP.GT.AND P0, PT, |R5|, 8.50705917302346158658e+37, PT ;  /* 0x7e8000000500780b */ /* 0x000fe40003f04200 */
[----:B------:R-:W-:-:S04]  /*0ae0*/  FSEL R8, R8, 1, !P1 ;  /* 0x3f80000008087808 */ /* 0x000fc80004800000 */
[----:B------:R-:W-:Y:S02]  /*0af0*/  FSEL R8, R8, 0.25, !P0 ;  /* 0x3e80000008087808 */ /* 0x000fe40004000000 */
[----:B------:R-:W-:-:S03]  /*0b00*/  ISETP.NE.U32.AND P0, PT, R12, RZ, PT ;  /* 0x000000ff0c00720c */ /* 0x000fc60003f05070 */
[----:B------:R-:W-:Y:S02]  /*0b10*/  FMUL R10, R5, R8 ;  /* 0x00000008050a7220 */ /* 0x000fe40000400000 */
[----:B------:R-:W-:Y:S08]  /*0b20*/  I2F.U16.RZ R5, R11 ;  /* 0x0000000b00057306 */ /* 0x000ff0000010d000 */
[----:B------:R-:W0:Y:S02]  /*0b30*/  MUFU.RCP R9, R10 ;  /* 0x0000000a00097308 */ /* 0x000e240000001000 */
[----:B0-----:R-:W-:-:S04]  /*0b40*/  FMUL R9, R8, R9 ;  /* 0x0000000908097220 */ /* 0x001fc80000400000 */
[----:B------:R-:W-:Y:S02]  /*0b50*/  VIADD R8, R9, 0x2 ;  /* 0x0000000209087836 */ /* 0x000fe40000000000 */
[----:B------:R-:W-:Y:S02]  /*0b60*/  IMAD.MOV.U32 R9, RZ, RZ, 0x0 ;  /* 0x00000000ff097424 */ /* 0x000fe400078e00ff */
[----:B------:R-:W-:Y:S01]  /*0b70*/  FMUL.RZ R5, R5, R8 ;  /* 0x0000000805057220 */ /* 0x000fe2000040c000 */
[----:B------:R-:W-:-:S05]  /*0b80*/  IMAD.MOV.U32 R8, RZ, RZ, R14 ;  /* 0x000000ffff087224 */ /* 0x000fca00078e000e */
[----:B------:R-:W0:Y:S02]  /*0b90*/  F2I.U32.TRUNC.NTZ R5, R5 ;  /* 0x0000000500057305 */ /* 0x000e24000020f000 */
[----:B0-----:R-:W-:Y:S01]  /*0ba0*/  LOP3.LUT R13, R5, 0xffff, RZ, 0xc0, !PT ;  /* 0x0000ffff050d7812 */ /* 0x001fe200078ec0ff */
[----:B------:R-:W-:Y:S01]  /*0bb0*/  @!P0 IMAD.MOV.U32 R13, RZ, RZ, -0x1 ;  /* 0xffffffffff0d8424 */ /* 0x000fe200078e00ff */
[----:B------:R-:W-:Y:S06]  /*0bc0*/  RET.REL.NODEC R8 `(_Z11blendKernelPhS_ii) ;  /* 0xfffffff4080c7950 */ /* 0x000fec0003c3ffff */
.L_x_0:
[----:B------:R-:W-:-:S00]  /*0bd0*/  BRA `(.L_x_0) ;  /* 0xfffffffc00fc7947 */ /* 0x000fc0000383ffff */
[----:B------:R-:W-:-:S00]  /*0be0*/  NOP ;  /* 0x0000000000007918 */ /* 0x000fc00000000000 */
        /* <DEDUP_REMOVED lines=9> */
.L_x_1:


//--------------------- .nv.shared.reserved.0     --------------------------
	.section	.nv.shared.reserved.0,"aw",@nobits
	.weak		__nv_reservedSMEM_offset_0_alias
	.size		__nv_reservedSMEM_offset_0_alias, 0, 64
	.other		__nv_reservedSMEM_offset_0_alias,@"STO_CUDA_RESERVED_SHARED STV_DEFAULT"
__nv_reservedSMEM_offset_0_alias:
	.zero		0
	.zero		64


//--------------------- .nv.constant0._Z11blendKernelPhS_ii --------------------------
	.section	.nv.constant0._Z11blendKernelPhS_ii,"a",@progbits
	.sectionflags	@""
	.align	4
.nv.constant0._Z11blendKernelPhS_ii:
	.zero		920


//--------------------- SYMBOLS --------------------------

	.type		.nv.reservedSmem.offset0,@object
	.size		.nv.reservedSmem.offset0,0x4
